	.headerflags	@"EF_CUDA_TEXMODE_UNIFIED EF_CUDA_64BIT_ADDRESS EF_CUDA_SM86 EF_CUDA_VIRTUAL_SM(EF_CUDA_SM86)"
	.elftype	@"ET_EXEC"


//--------------------- .nv.info                  --------------------------
	.section	.nv.info,"",@"SHT_CUDA_INFO"
	.align	4


	//----- nvinfo : EIATTR_REGCOUNT
	.align		4
        /*0000*/ 	.byte	0x04, 0x2f
        /*0002*/ 	.short	(.L_1 - .L_0)
	.align		4
.L_0:
        /*0004*/ 	.word	index@(triton_)
        /*0008*/ 	.word	0x00000018


	//----- nvinfo : EIATTR_MAX_STACK_SIZE
	.align		4
.L_1:
        /*000c*/ 	.byte	0x04, 0x23
        /*000e*/ 	.short	(.L_3 - .L_2)
	.align		4
.L_2:
        /*0010*/ 	.word	index@(triton_)
        /*0014*/ 	.word	0x00000000


	//----- nvinfo : EIATTR_MIN_STACK_SIZE
	.align		4
.L_3:
        /*0018*/ 	.byte	0x04, 0x12
        /*001a*/ 	.short	(.L_5 - .L_4)
	.align		4
.L_4:
        /*001c*/ 	.word	index@(triton_)
        /*0020*/ 	.word	0x00000000


	//----- nvinfo : EIATTR_FRAME_SIZE
	.align		4
.L_5:
        /*0024*/ 	.byte	0x04, 0x11
        /*0026*/ 	.short	(.L_7 - .L_6)
	.align		4
.L_6:
        /*0028*/ 	.word	index@(triton_)
        /*002c*/ 	.word	0x00000000
.L_7:


//--------------------- .nv.info.triton_          --------------------------
	.section	.nv.info.triton_,"",@"SHT_CUDA_INFO"
	.align	4


	//----- nvinfo : EIATTR_CUDA_API_VERSION
	.align		4
        /*0000*/ 	.byte	0x04, 0x37
        /*0002*/ 	.short	(.L_9 - .L_8)
.L_8:
        /*0004*/ 	.word	0x0000007b


	//----- nvinfo : EIATTR_SW2861232_WAR
	.align		4
.L_9:
        /*0008*/ 	.byte	0x01, 0x35
	.zero		2


	//----- nvinfo : EIATTR_PARAM_CBANK
	.align		4
        /*000c*/ 	.byte	0x04, 0x0a
        /*000e*/ 	.short	(.L_11 - .L_10)
	.align		4
.L_10:
        /*0010*/ 	.word	index@(.nv.constant0.triton_)
        /*0014*/ 	.short	0x0160
        /*0016*/ 	.short	0x0014


	//----- nvinfo : EIATTR_CBANK_PARAM_SIZE
	.align		4
.L_11:
        /*0018*/ 	.byte	0x03, 0x19
        /*001a*/ 	.short	0x0014


	//----- nvinfo : EIATTR_KPARAM_INFO
	.align		4
        /*001c*/ 	.byte	0x04, 0x17
        /*001e*/ 	.short	(.L_13 - .L_12)
.L_12:
        /*0020*/ 	.word	0x00000000
        /*0024*/ 	.short	0x0002
        /*0026*/ 	.short	0x0010
        /*0028*/ 	.byte	0x00, 0xf0, 0x11, 0x00


	//----- nvinfo : EIATTR_KPARAM_INFO
	.align		4
.L_13:
        /*002c*/ 	.byte	0x04, 0x17
        /*002e*/ 	.short	(.L_15 - .L_14)
.L_14:
        /*0030*/ 	.word	0x00000000
        /*0034*/ 	.short	0x0001
        /*0036*/ 	.short	0x0008
        /*0038*/ 	.byte	0x00, 0xf0, 0x21, 0x00


	//----- nvinfo : EIATTR_KPARAM_INFO
	.align		4
.L_15:
        /*003c*/ 	.byte	0x04, 0x17
        /*003e*/ 	.short	(.L_17 - .L_16)
.L_16:
        /*0040*/ 	.word	0x00000000
        /*0044*/ 	.short	0x0000
        /*0046*/ 	.short	0x0000
        /*0048*/ 	.byte	0x00, 0xf0, 0x21, 0x00


	//----- nvinfo : EIATTR_MAXREG_COUNT
	.align		4
.L_17:
        /*004c*/ 	.byte	0x03, 0x1b
        /*004e*/ 	.short	0x00ff


	//----- nvinfo : EIATTR_EXIT_INSTR_OFFSETS
	.align		4
        /*0050*/ 	.byte	0x04, 0x1c
        /*0052*/ 	.short	(.L_19 - .L_18)


	//   ....[0]....
.L_18:
        /*0054*/ 	.word	0x00000360


	//   ....[1]....
        /*0058*/ 	.word	0x00000380


	//----- nvinfo : EIATTR_MAX_THREADS
	.align		4
.L_19:
        /*005c*/ 	.byte	0x04, 0x05
        /*005e*/ 	.short	(.L_21 - .L_20)
.L_20:
        /*0060*/ 	.word	0x00000080
        /*0064*/ 	.word	0x00000001
        /*0068*/ 	.word	0x00000001
.L_21:


//--------------------- .nv.rel.action            --------------------------
	.section	.nv.rel.action,"",@"SHT_CUDA_RELOCINFO"
	.align	8
	.sectionentsize	8
        /*0000*/ 	.byte	0x73, 0x00, 0x00, 0x00, 0x00, 0x00, 0x00, 0x00, 0x00, 0x00, 0x00, 0x11, 0x25, 0x00, 0x05, 0x36


//--------------------- .nv.constant0.triton_     --------------------------
	.section	.nv.constant0.triton_,"a",@progbits
	.align	4
.nv.constant0.triton_:
	.zero		372


//--------------------- .text.triton_             --------------------------
	.section	.text.triton_,"ax",@progbits
	.sectioninfo	@"SHI_REGISTERS=24"
	.align	128
        .global         triton_
        .type           triton_,@function
        .size           triton_,(.L_x_1 - triton_)
        .other          triton_,@"STO_CUDA_ENTRY STV_DEFAULT"
triton_:
.text.triton_:
[----:B------:R-:W-:-:S02]  /*0000*/  MOV R1, c[0x0][0x28] ;  /* 0x00000a0000017a02 */ /* 0x000fc40000000f00 */
[----:B------:R-:W0:Y:S01]  /*0010*/  S2R R0, SR_TID.X ;  /* 0x0000000000007919 */ /* 0x000e220000002100 */
[----:B------:R-:W-:Y:S01]  /*0020*/  IMAD.MOV.U32 R13, RZ, RZ, 0x4 ;  /* 0x00000004ff0d7424 */ /* 0x000fe200078e00ff */
[----:B------:R-:W-:Y:S01]  /*0030*/  MOV R12, RZ ;  /* 0x000000ff000c7202 */ /* 0x000fe20000000f00 */
[----:B------:R-:W-:Y:S01]  /*0040*/  CS2R R10, SRZ ;  /* 0x00000000000a7805 */ /* 0x000fe2000001ff00 */
[----:B------:R-:W1:Y:S01]  /*0050*/  S2R R9, SR_CTAID.X ;  /* 0x0000000000097919 */ /* 0x000e620000002500 */
[----:B------:R-:W-:Y:S01]  /*0060*/  ULDC.64 UR4, c[0x0][0x118] ;  /* 0x0000460000047ab9 */ /* 0x000fe20000000a00 */
[----:B0-----:R-:W-:-:S05]  /*0070*/  IMAD.SHL.U32 R0, R0, 0x4, RZ ;  /* 0x0000000400007824 */ /* 0x001fca00078e00ff */
[----:B------:R-:W-:-:S04]  /*0080*/  LOP3.LUT R0, R0, 0x1fc, RZ, 0xc0, !PT ;  /* 0x000001fc00007812 */ /* 0x000fc800078ec0ff */
[----:B-1----:R-:W-:-:S04]  /*0090*/  LEA R9, R9, R0, 0x9 ;  /* 0x0000000009097211 */ /* 0x002fc800078e48ff */
[C---:B------:R-:W-:Y:S01]  /*00a0*/  IADD3 R7, R9.reuse, 0x1, RZ ;  /* 0x0000000109077810 */ /* 0x040fe20007ffe0ff */
[C---:B------:R-:W-:Y:S01]  /*00b0*/  IMAD.WIDE R14, R9.reuse, R13, c[0x0][0x160] ;  /* 0x00005800090e7625 */ /* 0x040fe200078e020d */
[C---:B------:R-:W-:Y:S02]  /*00c0*/  IADD3 R5, R9.reuse, 0x2, RZ ;  /* 0x0000000209057810 */ /* 0x040fe40007ffe0ff */
[----:B------:R-:W-:Y:S02]  /*00d0*/  ISETP.GE.AND P0, PT, R9, c[0x0][0x170], PT ;  /* 0x00005c0009007a0c */ /* 0x000fe40003f06270 */
[----:B------:R-:W-:Y:S02]  /*00e0*/  ISETP.GE.AND P1, PT, R7, c[0x0][0x170], PT ;  /* 0x00005c0007007a0c */ /* 0x000fe40003f26270 */
[----:B------:R-:W-:Y:S02]  /*00f0*/  ISETP.GE.AND P2, PT, R5, c[0x0][0x170], PT ;  /* 0x00005c0005007a0c */ /* 0x000fe40003f46270 */
[----:B------:R-:W-:-:S04]  /*0100*/  IADD3 R3, R9, 0x3, RZ ;  /* 0x0000000309037810 */ /* 0x000fc80007ffe0ff */
[----:B------:R-:W-:-:S03]  /*0110*/  ISETP.GE.AND P3, PT, R3, c[0x0][0x170], PT ;  /* 0x00005c0003007a0c */ /* 0x000fc60003f66270 */
[----:B------:R0:W2:Y:S04]  /*0120*/  @!P0 LDG.E R12, [R14.64] ;  /* 0x000000040e0c8981 */ /* 0x0000a8000c1e1900 */
[----:B------:R0:W3:Y:S04]  /*0130*/  @!P1 LDG.E R11, [R14.64+0x4] ;  /* 0x000004040e0b9981 */ /* 0x0000e8000c1e1900 */
[----:B------:R0:W4:Y:S01]  /*0140*/  @!P2 LDG.E R10, [R14.64+0x8] ;  /* 0x000008040e0aa981 */ /* 0x000122000c1e1900 */
[----:B------:R-:W-:Y:S01]  /*0150*/  MOV R8, RZ ;  /* 0x000000ff00087202 */ /* 0x000fe20000000f00 */
[----:B------:R-:W-:Y:S01]  /*0160*/  IMAD.MOV.U32 R6, RZ, RZ, RZ ;  /* 0x000000ffff067224 */ /* 0x000fe200078e00ff */
[----:B------:R-:W-:Y:S01]  /*0170*/  MOV R4, RZ ;  /* 0x000000ff00047202 */ /* 0x000fe20000000f00 */
[----:B------:R-:W-:-:S02]  /*0180*/  IMAD.MOV.U32 R0, RZ, RZ, RZ ;  /* 0x000000ffff007224 */ /* 0x000fc400078e00ff */
[----:B------:R-:W-:Y:S01]  /*0190*/  IMAD.HI R8, R9, -0x5f5f5f5f, R8 ;  /* 0xa0a0a0a109087827 */ /* 0x000fe200078e0208 */
[----:B------:R-:W-:-:S03]  /*01a0*/  MOV R2, RZ ;  /* 0x000000ff00027202 */ /* 0x000fc60000000f00 */
[----:B------:R-:W-:Y:S01]  /*01b0*/  IMAD.HI R6, R7, -0x5f5f5f5f, R6 ;  /* 0xa0a0a0a107067827 */ /* 0x000fe200078e0206 */
[----:B------:R0:W5:Y:S01]  /*01c0*/  @!P3 LDG.E R0, [R14.64+0xc] ;  /* 0x00000c040e00b981 */ /* 0x000162000c1e1900 */
[----:B------:R-:W-:Y:S02]  /*01d0*/  SHF.R.U32.HI R17, RZ, 0x1f, R8 ;  /* 0x0000001fff117819 */ /* 0x000fe40000011608 */
[----:B------:R-:W-:Y:S02]  /*01e0*/  IMAD.HI R4, R5, -0x5f5f5f5f, R4 ;  /* 0xa0a0a0a105047827 */ /* 0x000fe400078e0204 */
[----:B------:R-:W-:Y:S02]  /*01f0*/  LEA.HI.SX32 R17, R8, R17, 0x19 ;  /* 0x0000001108117211 */ /* 0x000fe400078fcaff */
[----:B------:R-:W-:Y:S01]  /*0200*/  IMAD.HI R2, R3, -0x5f5f5f5f, R2 ;  /* 0xa0a0a0a103027827 */ /* 0x000fe200078e0202 */
[----:B------:R-:W-:Y:S02]  /*0210*/  SHF.R.U32.HI R19, RZ, 0x1f, R4 ;  /* 0x0000001fff137819 */ /* 0x000fe40000011604 */
[----:B0-----:R-:W-:Y:S01]  /*0220*/  SHF.R.U32.HI R15, RZ, 0x1f, R6 ;  /* 0x0000001fff0f7819 */ /* 0x001fe20000011606 */
[----:B------:R-:W-:Y:S01]  /*0230*/  IMAD R8, R17, -0xcc, R9 ;  /* 0xffffff3411087824 */ /* 0x000fe200078e0209 */
[----:B------:R-:W-:-:S02]  /*0240*/  LEA.HI.SX32 R19, R4, R19, 0x19 ;  /* 0x0000001304137211 */ /* 0x000fc400078fcaff */
[----:B------:R-:W-:Y:S02]  /*0250*/  LEA.HI.SX32 R15, R6, R15, 0x19 ;  /* 0x0000000f060f7211 */ /* 0x000fe400078fcaff */
[----:B------:R-:W-:Y:S01]  /*0260*/  SHF.R.U32.HI R21, RZ, 0x1f, R2 ;  /* 0x0000001fff157819 */ /* 0x000fe20000011602 */
[----:B------:R-:W-:Y:S02]  /*0270*/  IMAD R4, R19, -0xcc, R5 ;  /* 0xffffff3413047824 */ /* 0x000fe400078e0205 */
[----:B------:R-:W-:Y:S01]  /*0280*/  IMAD R6, R15, -0xcc, R7 ;  /* 0xffffff340f067824 */ /* 0x000fe200078e0207 */
[----:B------:R-:W-:Y:S01]  /*0290*/  LEA.HI.SX32 R21, R2, R21, 0x19 ;  /* 0x0000001502157211 */ /* 0x000fe200078fcaff */
[C---:B------:R-:W-:Y:S02]  /*02a0*/  IMAD R2, R17.reuse, 0x750, R8 ;  /* 0x0000075011027824 */ /* 0x040fe400078e0208 */
[C---:B------:R-:W-:Y:S02]  /*02b0*/  IMAD R6, R17.reuse, 0x750, R6 ;  /* 0x0000075011067824 */ /* 0x040fe400078e0206 */
[----:B------:R-:W-:-:S02]  /*02c0*/  IMAD R14, R17, 0x750, R4 ;  /* 0x00000750110e7824 */ /* 0x000fc400078e0204 */
[----:B------:R-:W-:Y:S02]  /*02d0*/  IMAD R8, R21, -0xcc, R3 ;  /* 0xffffff3415087824 */ /* 0x000fe400078e0203 */
[----:B------:R-:W-:-:S04]  /*02e0*/  IMAD.WIDE R2, R2, R13, c[0x0][0x168] ;  /* 0x00005a0002027625 */ /* 0x000fc800078e020d */
[----:B------:R-:W-:-:S04]  /*02f0*/  IMAD.WIDE R4, R6, R13, c[0x0][0x168] ;  /* 0x00005a0006047625 */ /* 0x000fc800078e020d */
[----:B------:R-:W-:-:S04]  /*0300*/  IMAD.WIDE R6, R14, R13, c[0x0][0x168] ;  /* 0x00005a000e067625 */ /* 0x000fc800078e020d */
[----:B------:R-:W-:-:S04]  /*0310*/  IMAD R8, R17, 0x750, R8 ;  /* 0x0000075011087824 */ /* 0x000fc800078e0208 */
[----:B------:R-:W-:Y:S01]  /*0320*/  IMAD.WIDE R8, R8, R13, c[0x0][0x168] ;  /* 0x00005a0008087625 */ /* 0x000fe200078e020d */
[----:B--2---:R0:W-:Y:S04]  /*0330*/  @!P0 STG.E [R2.64], R12 ;  /* 0x0000000c02008986 */ /* 0x0041e8000c101904 */
[----:B---3--:R0:W-:Y:S04]  /*0340*/  @!P1 STG.E [R4.64], R11 ;  /* 0x0000000b04009986 */ /* 0x0081e8000c101904 */
[----:B----4-:R0:W-:Y:S01]  /*0350*/  @!P2 STG.E [R6.64], R10 ;  /* 0x0000000a0600a986 */ /* 0x0101e2000c101904 */
[----:B------:R-:W-:Y:S05]  /*0360*/  @P3 EXIT ;  /* 0x000000000000394d */ /* 0x000fea0003800000 */
[----:B-----5:R-:W-:Y:S01]  /*0370*/  STG.E [R8.64], R0 ;  /* 0x0000000008007986 */ /* 0x020fe2000c101904 */
[----:B------:R-:W-:Y:S05]  /*0380*/  EXIT ;  /* 0x000000000000794d */ /* 0x000fea0003800000 */
.L_x_0:
[----:B------:R-:W-:-:S00]  /*0390*/  BRA `(.L_x_0) ;  /* 0xfffffff000007947 */ /* 0x000fc0000383ffff */
[----:B------:R-:W-:-:S00]  /*03a0*/  NOP ;  /* 0x0000000000007918 */ /* 0x000fc00000000000 */
        /* <DEDUP_REMOVED lines=13> */
.L_x_1:
